.version 6.5
.target sm_30
.address_size 64

.extern .shared .align 4 .b8 shared_mem[];

.visible .entry shared_ptr_take_address(
	.param .u64 input,
	.param .u64 output
)
{
	.reg .u64 	            in_addr;
    .reg .u64 	            out_addr;
    .reg .u64 	            shared_addr;
    .reg .u64 	            temp1;
    .reg .u64 	            temp2;

	ld.param.u64 	        in_addr, [input];
    ld.param.u64 	        out_addr, [output];
    mov.u64                 shared_addr, shared_mem;

    ld.global.u64           temp1, [in_addr];
    st.shared.u64           [shared_addr], temp1;
    ld.shared.u64           temp2, [shared_addr];
    st.global.u64           [out_addr], temp2;
	ret;
}

// ===== COMPILED SASS (sm_100) =====

	.target	sm_100

	.elftype	@"ET_EXEC"


//--------------------- .note.nv.tkinfo           --------------------------
	.section	.note.nv.tkinfo,"",@"SHT_NOTE"
	.sectionflags	@"SHF_NOTE_NV_TKINFO"
	.tkinfo
        /*0018*/ 	.word	0x00000002
        /*0030*/ 	.string	""
        /*0030*/ 	.string	"ptxas"
        /*0030*/ 	.string	"Cuda compilation tools, release 13.0, V13.0.88"
        /*0030*/ 	.string	"Build cuda_13.0.r13.0/compiler.36424714_0"
        /*0030*/ 	.string	"-arch sm_100 "



//--------------------- .note.nv.cuinfo           --------------------------
	.section	.note.nv.cuinfo,"",@"SHT_NOTE"
	.sectionflags	@"SHF_NOTE_NV_CUINFO"
        /*0018*/ 	.short	0x0002
        /*001a*/ 	.short	0x001e
        /*001c*/ 	.short	0x0082
	.zero		2


//--------------------- .nv.info                  --------------------------
	.section	.nv.info,"",@"SHT_CUDA_INFO"
	.align	4


	//----- nvinfo : EIATTR_REGCOUNT
	.align		4
        /*0000*/ 	.byte	0x04, 0x2f
        /*0002*/ 	.short	(.L_1 - .L_0)
	.align		4
.L_0:
        /*0004*/ 	.word	index@(shared_ptr_take_address)
        /*0008*/ 	.word	0x00000008


	//----- nvinfo : EIATTR_FRAME_SIZE
	.align		4
.L_1:
        /*000c*/ 	.byte	0x04, 0x11
        /*000e*/ 	.short	(.L_3 - .L_2)
	.align		4
.L_2:
        /*0010*/ 	.word	index@(shared_ptr_take_address)
        /*0014*/ 	.word	0x00000000


	//----- nvinfo : EIATTR_MIN_STACK_SIZE
	.align		4
.L_3:
        /*0018*/ 	.byte	0x04, 0x12
        /*001a*/ 	.short	(.L_5 - .L_4)
	.align		4
.L_4:
        /*001c*/ 	.word	index@(shared_ptr_take_address)
        /*0020*/ 	.word	0x00000000
.L_5:


//--------------------- .nv.compat                --------------------------
	.section	.nv.compat,"",@"SHT_CUDA_COMPAT_INFO"
	.align	4
        /*0000*/ 	.byte	0x02, 0x09, 0x00, 0x00, 0x02, 0x02, 0x01, 0x00, 0x02, 0x05, 0x05, 0x00, 0x03, 0x07, 0x01, 0x01
        /*0010*/ 	.byte	0x02, 0x03, 0x00, 0x00, 0x02, 0x06, 0x01, 0x00, 0x04, 0x0b, 0x08, 0x00, 0x09, 0x00, 0x00, 0x00
        /*0020*/ 	.byte	0x00, 0x00, 0x00, 0x00


//--------------------- .nv.info.shared_ptr_take_address --------------------------
	.section	.nv.info.shared_ptr_take_address,"",@"SHT_CUDA_INFO"
	.sectionflags	@""
	.align	4


	//----- nvinfo : EIATTR_CUDA_API_VERSION
	.align		4
        /*0000*/ 	.byte	0x04, 0x37
        /*0002*/ 	.short	(.L_7 - .L_6)
.L_6:
        /*0004*/ 	.word	0x00000082


	//----- nvinfo : EIATTR_KPARAM_INFO
	.align		4
.L_7:
        /*0008*/ 	.byte	0x04, 0x17
        /*000a*/ 	.short	(.L_9 - .L_8)
.L_8:
        /*000c*/ 	.word	0x00000000
        /*0010*/ 	.short	0x0001
        /*0012*/ 	.short	0x0008
        /*0014*/ 	.byte	0x00, 0xf0, 0x21, 0x00


	//----- nvinfo : EIATTR_KPARAM_INFO
	.align		4
.L_9:
        /*0018*/ 	.byte	0x04, 0x17
        /*001a*/ 	.short	(.L_11 - .L_10)
.L_10:
        /*001c*/ 	.word	0x00000000
        /*0020*/ 	.short	0x0000
        /*0022*/ 	.short	0x0000
        /*0024*/ 	.byte	0x00, 0xf0, 0x21, 0x00


	//----- nvinfo : EIATTR_SPARSE_MMA_MASK
	.align		4
.L_11:
        /*0028*/ 	.byte	0x03, 0x50
        /*002a*/ 	.short	0x0000


	//----- nvinfo : EIATTR_MAXREG_COUNT
	.align		4
        /*002c*/ 	.byte	0x03, 0x1b
        /*002e*/ 	.short	0x00ff


	//----- nvinfo : EIATTR_MERCURY_ISA_VERSION
	.align		4
        /*0030*/ 	.byte	0x03, 0x5f
        /*0032*/ 	.short	0x0101


	//----- nvinfo : EIATTR_VRC_CTA_INIT_COUNT
	.align		4
        /*0034*/ 	.byte	0x02, 0x4a
	.zero		1
	.zero		1


	//----- nvinfo : EIATTR_EXIT_INSTR_OFFSETS
	.align		4
        /*0038*/ 	.byte	0x04, 0x1c
        /*003a*/ 	.short	(.L_13 - .L_12)


	//   ....[0]....
.L_12:
        /*003c*/ 	.word	0x000000a0


	//----- nvinfo : EIATTR_CBANK_PARAM_SIZE
	.align		4
.L_13:
        /*0040*/ 	.byte	0x03, 0x19
        /*0042*/ 	.short	0x0010


	//----- nvinfo : EIATTR_PARAM_CBANK
	.align		4
        /*0044*/ 	.byte	0x04, 0x0a
        /*0046*/ 	.short	(.L_15 - .L_14)
	.align		4
.L_14:
        /*0048*/ 	.word	index@(.nv.constant0.shared_ptr_take_address)
        /*004c*/ 	.short	0x0380
        /*004e*/ 	.short	0x0010


	//----- nvinfo : EIATTR_SW_WAR
	.align		4
.L_15:
        /*0050*/ 	.byte	0x04, 0x36
        /*0052*/ 	.short	(.L_17 - .L_16)
.L_16:
        /*0054*/ 	.word	0x00000008
.L_17:


//--------------------- .nv.callgraph             --------------------------
	.section	.nv.callgraph,"",@"SHT_CUDA_CALLGRAPH"
	.align	4
	.sectionentsize	8
	.align		4
        /*0000*/ 	.word	0x00000000
	.align		4
        /*0004*/ 	.word	0xffffffff
	.align		4
        /*0008*/ 	.word	0x00000000
	.align		4
        /*000c*/ 	.word	0xfffffffe
	.align		4
        /*0010*/ 	.word	0x00000000
	.align		4
        /*0014*/ 	.word	0xfffffffd
	.align		4
        /*0018*/ 	.word	0x00000000
	.align		4
        /*001c*/ 	.word	0xfffffffc


//--------------------- .text.shared_ptr_take_address --------------------------
	.section	.text.shared_ptr_take_address,"ax",@progbits
	.align	128
        .global         shared_ptr_take_address
        .type           shared_ptr_take_address,@function
        .size           shared_ptr_take_address,(.L_x_1 - shared_ptr_take_address)
        .other          shared_ptr_take_address,@"STO_CUDA_ENTRY STV_DEFAULT"
shared_ptr_take_address:
.text.shared_ptr_take_address:
[----:B------:R-:W-:Y:S08]  /*0000*/  LDC R1, c[0x0][0x37c] ;  /* 0x0000df00ff017b82 */ /* 0x000ff00000000800 */
[----:B------:R-:W0:Y:S01]  /*0010*/  LDC.64 R2, c[0x0][0x380] ;  /* 0x0000e000ff027b82 */ /* 0x000e220000000a00 */
[----:B------:R-:W0:Y:S02]  /*0020*/  LDCU.64 UR6, c[0x0][0x358] ;  /* 0x00006b00ff0677ac */ /* 0x000e240008000a00 */
[----:B0-----:R-:W2:Y:S05]  /*0030*/  LDG.E.64 R2, desc[UR6][R2.64] ;  /* 0x0000000602027981 */ /* 0x001eaa000c1e1b00 */
[----:B------:R-:W0:Y:S01]  /*0040*/  S2UR UR5, SR_CgaCtaId ;  /* 0x00000000000579c3 */ /* 0x000e220000008800 */
[----:B------:R-:W-:-:S07]  /*0050*/  UMOV UR4, 0x400 ;  /* 0x0000040000047882 */ /* 0x000fce0000000000 */
[----:B------:R-:W1:Y:S01]  /*0060*/  LDC.64 R4, c[0x0][0x388] ;  /* 0x0000e200ff047b82 */ /* 0x000e620000000a00 */
[----:B0-----:R-:W-:-:S09]  /*0070*/  ULEA UR4, UR5, UR4, 0x18 ;  /* 0x0000000405047291 */ /* 0x001fd2000f8ec0ff */
[----:B--2---:R-:W-:Y:S04]  /*0080*/  STS.64 [UR4], R2 ;  /* 0x00000002ff007988 */ /* 0x004fe80008000a04 */
[----:B-1----:R-:W-:Y:S01]  /*0090*/  STG.E.64 desc[UR6][R4.64], R2 ;  /* 0x0000000204007986 */ /* 0x002fe2000c101b06 */
[----:B------:R-:W-:Y:S05]  /*00a0*/  EXIT ;  /* 0x000000000000794d */ /* 0x000fea0003800000 */
.L_x_0:
[----:B------:R-:W-:-:S00]  /*00b0*/  BRA `(.L_x_0) ;  /* 0xfffffffc00fc7947 */ /* 0x000fc0000383ffff */
[----:B------:R-:W-:-:S00]  /*00c0*/  NOP ;  /* 0x0000000000007918 */ /* 0x000fc00000000000 */
        /* <DEDUP_REMOVED lines=11> */
.L_x_1:


//--------------------- .nv.shared.shared_ptr_take_address --------------------------
	.section	.nv.shared.shared_ptr_take_address,"aw",@nobits
	.sectionflags	@""
	.align	16
	.zero		1024


//--------------------- .nv.shared.reserved.0     --------------------------
	.section	.nv.shared.reserved.0,"aw",@nobits
	.weak		__nv_reservedSMEM_offset_0_alias
	.size		__nv_reservedSMEM_offset_0_alias, 0, 64
	.other		__nv_reservedSMEM_offset_0_alias,@"STO_CUDA_RESERVED_SHARED STV_DEFAULT"
__nv_reservedSMEM_offset_0_alias:
	.zero		0
	.zero		64


//--------------------- .nv.constant0.shared_ptr_take_address --------------------------
	.section	.nv.constant0.shared_ptr_take_address,"a",@progbits
	.sectionflags	@""
	.align	4
.nv.constant0.shared_ptr_take_address:
	.zero		912


//--------------------- SYMBOLS --------------------------

	.type		.nv.reservedSmem.offset0,@object
	.size		.nv.reservedSmem.offset0,0x4
	.type		.nv.reservedSmem.cap,@object
	.size		.nv.reservedSmem.cap,0x4
